//
// Generated by NVIDIA NVVM Compiler
//
// Compiler Build ID: CL-36424714
// Cuda compilation tools, release 13.0, V13.0.88
// Based on NVVM 20.0.0
//

.version 9.0
.target sm_100
.address_size 64

	// .globl	_Z10cudaKernelPii

.visible .entry _Z10cudaKernelPii(
	.param .u64 .ptr .align 1 _Z10cudaKernelPii_param_0,
	.param .u32 _Z10cudaKernelPii_param_1
)
{
	.reg .pred 	%p<2>;
	.reg .b32 	%r<8>;
	.reg .b64 	%rd<5>;

	ld.param.u64 	%rd1, [_Z10cudaKernelPii_param_0];
	ld.param.u32 	%r2, [_Z10cudaKernelPii_param_1];
	mov.u32 	%r3, %ctaid.x;
	mov.u32 	%r4, %ntid.x;
	mov.u32 	%r5, %tid.x;
	mad.lo.s32 	%r1, %r3, %r4, %r5;
	setp.ge.s32 	%p1, %r1, %r2;
	@%p1 bra 	$L__BB0_2;
	cvta.to.global.u64 	%rd2, %rd1;
	mul.wide.s32 	%rd3, %r1, 4;
	add.s64 	%rd4, %rd2, %rd3;
	ld.global.u32 	%r6, [%rd4];
	shl.b32 	%r7, %r6, 1;
	st.global.u32 	[%rd4], %r7;
$L__BB0_2:
	ret;

}


// ===== COMPILED SASS (sm_100) =====

	.target	sm_100

	.elftype	@"ET_EXEC"


//--------------------- .note.nv.tkinfo           --------------------------
	.section	.note.nv.tkinfo,"",@"SHT_NOTE"
	.sectionflags	@"SHF_NOTE_NV_TKINFO"
	.tkinfo
        /*0018*/ 	.word	0x00000002
        /*0030*/ 	.string	""
        /*0030*/ 	.string	"ptxas"
        /*0030*/ 	.string	"Cuda compilation tools, release 13.0, V13.0.88"
        /*0030*/ 	.string	"Build cuda_13.0.r13.0/compiler.36424714_0"
        /*0030*/ 	.string	"-arch sm_100 -m 64 "



//--------------------- .note.nv.cuinfo           --------------------------
	.section	.note.nv.cuinfo,"",@"SHT_NOTE"
	.sectionflags	@"SHF_NOTE_NV_CUINFO"
        /*0018*/ 	.short	0x0002
        /*001a*/ 	.short	0x0064
        /*001c*/ 	.short	0x0082
	.zero		2


//--------------------- .nv.info                  --------------------------
	.section	.nv.info,"",@"SHT_CUDA_INFO"
	.align	4


	//----- nvinfo : EIATTR_REGCOUNT
	.align		4
        /*0000*/ 	.byte	0x04, 0x2f
        /*0002*/ 	.short	(.L_1 - .L_0)
	.align		4
.L_0:
        /*0004*/ 	.word	index@(_Z10cudaKernelPii)
        /*0008*/ 	.word	0x00000008


	//----- nvinfo : EIATTR_FRAME_SIZE
	.align		4
.L_1:
        /*000c*/ 	.byte	0x04, 0x11
        /*000e*/ 	.short	(.L_3 - .L_2)
	.align		4
.L_2:
        /*0010*/ 	.word	index@(_Z10cudaKernelPii)
        /*0014*/ 	.word	0x00000000


	//----- nvinfo : EIATTR_MIN_STACK_SIZE
	.align		4
.L_3:
        /*0018*/ 	.byte	0x04, 0x12
        /*001a*/ 	.short	(.L_5 - .L_4)
	.align		4
.L_4:
        /*001c*/ 	.word	index@(_Z10cudaKernelPii)
        /*0020*/ 	.word	0x00000000
.L_5:


//--------------------- .nv.compat                --------------------------
	.section	.nv.compat,"",@"SHT_CUDA_COMPAT_INFO"
	.align	4
        /*0000*/ 	.byte	0x02, 0x09, 0x00, 0x00, 0x02, 0x02, 0x01, 0x00, 0x02, 0x05, 0x05, 0x00, 0x03, 0x07, 0x01, 0x01
        /*0010*/ 	.byte	0x02, 0x03, 0x00, 0x00, 0x02, 0x06, 0x01, 0x00, 0x04, 0x0b, 0x08, 0x00, 0x09, 0x00, 0x00, 0x00
        /*0020*/ 	.byte	0x00, 0x00, 0x00, 0x00


//--------------------- .nv.info._Z10cudaKernelPii --------------------------
	.section	.nv.info._Z10cudaKernelPii,"",@"SHT_CUDA_INFO"
	.sectionflags	@""
	.align	4


	//----- nvinfo : EIATTR_CUDA_API_VERSION
	.align		4
        /*0000*/ 	.byte	0x04, 0x37
        /*0002*/ 	.short	(.L_7 - .L_6)
.L_6:
        /*0004*/ 	.word	0x00000082


	//----- nvinfo : EIATTR_KPARAM_INFO
	.align		4
.L_7:
        /*0008*/ 	.byte	0x04, 0x17
        /*000a*/ 	.short	(.L_9 - .L_8)
.L_8:
        /*000c*/ 	.word	0x00000000
        /*0010*/ 	.short	0x0001
        /*0012*/ 	.short	0x0008
        /*0014*/ 	.byte	0x00, 0xf0, 0x11, 0x00


	//----- nvinfo : EIATTR_KPARAM_INFO
	.align		4
.L_9:
        /*0018*/ 	.byte	0x04, 0x17
        /*001a*/ 	.short	(.L_11 - .L_10)
.L_10:
        /*001c*/ 	.word	0x00000000
        /*0020*/ 	.short	0x0000
        /*0022*/ 	.short	0x0000
        /*0024*/ 	.byte	0x00, 0xf5, 0x21, 0x00


	//----- nvinfo : EIATTR_SPARSE_MMA_MASK
	.align		4
.L_11:
        /*0028*/ 	.byte	0x03, 0x50
        /*002a*/ 	.short	0x0000


	//----- nvinfo : EIATTR_MAXREG_COUNT
	.align		4
        /*002c*/ 	.byte	0x03, 0x1b
        /*002e*/ 	.short	0x00ff


	//----- nvinfo : EIATTR_MERCURY_ISA_VERSION
	.align		4
        /*0030*/ 	.byte	0x03, 0x5f
        /*0032*/ 	.short	0x0101


	//----- nvinfo : EIATTR_VRC_CTA_INIT_COUNT
	.align		4
        /*0034*/ 	.byte	0x02, 0x4a
	.zero		1
	.zero		1


	//----- nvinfo : EIATTR_EXIT_INSTR_OFFSETS
	.align		4
        /*0038*/ 	.byte	0x04, 0x1c
        /*003a*/ 	.short	(.L_13 - .L_12)


	//   ....[0]....
.L_12:
        /*003c*/ 	.word	0x00000070


	//   ....[1]....
        /*0040*/ 	.word	0x000000e0


	//----- nvinfo : EIATTR_CBANK_PARAM_SIZE
	.align		4
.L_13:
        /*0044*/ 	.byte	0x03, 0x19
        /*0046*/ 	.short	0x000c


	//----- nvinfo : EIATTR_PARAM_CBANK
	.align		4
        /*0048*/ 	.byte	0x04, 0x0a
        /*004a*/ 	.short	(.L_15 - .L_14)
	.align		4
.L_14:
        /*004c*/ 	.word	index@(.nv.constant0._Z10cudaKernelPii)
        /*0050*/ 	.short	0x0380
        /*0052*/ 	.short	0x000c


	//----- nvinfo : EIATTR_SW_WAR
	.align		4
.L_15:
        /*0054*/ 	.byte	0x04, 0x36
        /*0056*/ 	.short	(.L_17 - .L_16)
.L_16:
        /*0058*/ 	.word	0x00000008
.L_17:


//--------------------- .nv.callgraph             --------------------------
	.section	.nv.callgraph,"",@"SHT_CUDA_CALLGRAPH"
	.align	4
	.sectionentsize	8
	.align		4
        /*0000*/ 	.word	0x00000000
	.align		4
        /*0004*/ 	.word	0xffffffff
	.align		4
        /*0008*/ 	.word	0x00000000
	.align		4
        /*000c*/ 	.word	0xfffffffe
	.align		4
        /*0010*/ 	.word	0x00000000
	.align		4
        /*0014*/ 	.word	0xfffffffd
	.align		4
        /*0018*/ 	.word	0x00000000
	.align		4
        /*001c*/ 	.word	0xfffffffc


//--------------------- .text._Z10cudaKernelPii   --------------------------
	.section	.text._Z10cudaKernelPii,"ax",@progbits
	.align	128
        .global         _Z10cudaKernelPii
        .type           _Z10cudaKernelPii,@function
        .size           _Z10cudaKernelPii,(.L_x_1 - _Z10cudaKernelPii)
        .other          _Z10cudaKernelPii,@"STO_CUDA_ENTRY STV_DEFAULT"
_Z10cudaKernelPii:
.text._Z10cudaKernelPii:
[----:B------:R-:W-:Y:S01]  /*0000*/  LDC R1, c[0x0][0x37c] ;  /* 0x0000df00ff017b82 */ /* 0x000fe20000000800 */
[----:B------:R-:W0:Y:S07]  /*0010*/  S2R R0, SR_TID.X ;  /* 0x0000000000007919 */ /* 0x000e2e0000002100 */
[----:B------:R-:W0:Y:S01]  /*0020*/  S2UR UR4, SR_CTAID.X ;  /* 0x00000000000479c3 */ /* 0x000e220000002500 */
[----:B------:R-:W1:Y:S07]  /*0030*/  LDCU UR5, c[0x0][0x388] ;  /* 0x00007100ff0577ac */ /* 0x000e6e0008000800 */
[----:B------:R-:W0:Y:S02]  /*0040*/  LDC R5, c[0x0][0x360] ;  /* 0x0000d800ff057b82 */ /* 0x000e240000000800 */
[----:B0-----:R-:W-:-:S05]  /*0050*/  IMAD R5, R5, UR4, R0 ;  /* 0x0000000405057c24 */ /* 0x001fca000f8e0200 */
[----:B-1----:R-:W-:-:S13]  /*0060*/  ISETP.GE.AND P0, PT, R5, UR5, PT ;  /* 0x0000000505007c0c */ /* 0x002fda000bf06270 */
[----:B------:R-:W-:Y:S05]  /*0070*/  @P0 EXIT ;  /* 0x000000000000094d */ /* 0x000fea0003800000 */
[----:B------:R-:W0:Y:S01]  /*0080*/  LDC.64 R2, c[0x0][0x380] ;  /* 0x0000e000ff027b82 */ /* 0x000e220000000a00 */
[----:B------:R-:W1:Y:S01]  /*0090*/  LDCU.64 UR4, c[0x0][0x358] ;  /* 0x00006b00ff0477ac */ /* 0x000e620008000a00 */
[----:B0-----:R-:W-:-:S05]  /*00a0*/  IMAD.WIDE R2, R5, 0x4, R2 ;  /* 0x0000000405027825 */ /* 0x001fca00078e0202 */
[----:B-1----:R-:W2:Y:S02]  /*00b0*/  LDG.E R0, desc[UR4][R2.64] ;  /* 0x0000000402007981 */ /* 0x002ea4000c1e1900 */
[----:B--2---:R-:W-:-:S05]  /*00c0*/  SHF.L.U32 R5, R0, 0x1, RZ ;  /* 0x0000000100057819 */ /* 0x004fca00000006ff */
[----:B------:R-:W-:Y:S01]  /*00d0*/  STG.E desc[UR4][R2.64], R5 ;  /* 0x0000000502007986 */ /* 0x000fe2000c101904 */
[----:B------:R-:W-:Y:S05]  /*00e0*/  EXIT ;  /* 0x000000000000794d */ /* 0x000fea0003800000 */
.L_x_0:
[----:B------:R-:W-:-:S00]  /*00f0*/  BRA `(.L_x_0) ;  /* 0xfffffffc00fc7947 */ /* 0x000fc0000383ffff */
[----:B------:R-:W-:-:S00]  /*0100*/  NOP ;  /* 0x0000000000007918 */ /* 0x000fc00000000000 */
[----:B------:R-:W-:-:S00]  /*0110*/  NOP ;  /* 0x0000000000007918 */ /* 0x000fc00000000000 */
[----:B------:R-:W-:-:S00]  /*0120*/  NOP ;  /* 0x0000000000007918 */ /* 0x000fc00000000000 */
[----:B------:R-:W-:-:S00]  /*0130*/  NOP ;  /* 0x0000000000007918 */ /* 0x000fc00000000000 */
[----:B------:R-:W-:-:S00]  /*0140*/  NOP ;  /* 0x0000000000007918 */ /* 0x000fc00000000000 */
[----:B------:R-:W-:-:S00]  /*0150*/  NOP ;  /* 0x0000000000007918 */ /* 0x000fc00000000000 */
[----:B------:R-:W-:-:S00]  /*0160*/  NOP ;  /* 0x0000000000007918 */ /* 0x000fc00000000000 */
[----:B------:R-:W-:-:S00]  /*0170*/  NOP ;  /* 0x0000000000007918 */ /* 0x000fc00000000000 */
.L_x_1:


//--------------------- .nv.shared.reserved.0     --------------------------
	.section	.nv.shared.reserved.0,"aw",@nobits
	.weak		__nv_reservedSMEM_offset_0_alias
	.size		__nv_reservedSMEM_offset_0_alias, 0, 64
	.other		__nv_reservedSMEM_offset_0_alias,@"STO_CUDA_RESERVED_SHARED STV_DEFAULT"
__nv_reservedSMEM_offset_0_alias:
	.zero		0
	.zero		64


//--------------------- .nv.constant0._Z10cudaKernelPii --------------------------
	.section	.nv.constant0._Z10cudaKernelPii,"a",@progbits
	.sectionflags	@""
	.align	4
.nv.constant0._Z10cudaKernelPii:
	.zero		908


//--------------------- SYMBOLS --------------------------

	.type		.nv.reservedSmem.offset0,@object
	.size		.nv.reservedSmem.offset0,0x4
